//
// Generated by NVIDIA NVVM Compiler
//
// Compiler Build ID: CL-36424714
// Cuda compilation tools, release 13.0, V13.0.88
// Based on NVVM 20.0.0
//

.version 9.0
.target sm_100
.address_size 64

	// .globl	_Z9minKernelxPKdS0_Pd

.visible .entry _Z9minKernelxPKdS0_Pd(
	.param .u64 _Z9minKernelxPKdS0_Pd_param_0,
	.param .u64 .ptr .align 1 _Z9minKernelxPKdS0_Pd_param_1,
	.param .u64 .ptr .align 1 _Z9minKernelxPKdS0_Pd_param_2,
	.param .u64 .ptr .align 1 _Z9minKernelxPKdS0_Pd_param_3
)
{
	.reg .pred 	%p<4>;
	.reg .b32 	%r<7>;
	.reg .b64 	%rd<21>;
	.reg .b64 	%fd<4>;

	ld.param.u64 	%rd12, [_Z9minKernelxPKdS0_Pd_param_0];
	ld.param.u64 	%rd13, [_Z9minKernelxPKdS0_Pd_param_1];
	ld.param.u64 	%rd14, [_Z9minKernelxPKdS0_Pd_param_2];
	ld.param.u64 	%rd15, [_Z9minKernelxPKdS0_Pd_param_3];
	mov.u32 	%r2, %ctaid.x;
	mov.u32 	%r1, %ntid.x;
	mov.u32 	%r3, %tid.x;
	mad.lo.s32 	%r4, %r2, %r1, %r3;
	cvt.u64.u32 	%rd20, %r4;
	setp.le.s64 	%p1, %rd12, %rd20;
	@%p1 bra 	$L__BB0_3;
	mov.u32 	%r5, %nctaid.x;
	mul.lo.s32 	%r6, %r1, %r5;
	cvt.s64.s32 	%rd2, %r6;
	shl.b64 	%rd19, %rd20, 3;
	mul.wide.s32 	%rd4, %r6, 8;
	cvta.to.global.u64 	%rd5, %rd13;
	cvta.to.global.u64 	%rd6, %rd14;
	cvta.to.global.u64 	%rd7, %rd15;
$L__BB0_2:
	add.s64 	%rd16, %rd5, %rd19;
	ld.global.f64 	%fd1, [%rd16];
	add.s64 	%rd17, %rd6, %rd19;
	ld.global.f64 	%fd2, [%rd17];
	setp.lt.f64 	%p2, %fd1, %fd2;
	selp.f64 	%fd3, %fd1, %fd2, %p2;
	add.s64 	%rd18, %rd7, %rd19;
	st.global.f64 	[%rd18], %fd3;
	add.s64 	%rd20, %rd20, %rd2;
	add.s64 	%rd19, %rd19, %rd4;
	setp.lt.s64 	%p3, %rd20, %rd12;
	@%p3 bra 	$L__BB0_2;
$L__BB0_3:
	ret;

}


// ===== COMPILED SASS (sm_100) =====

	.target	sm_100

	.elftype	@"ET_EXEC"


//--------------------- .note.nv.tkinfo           --------------------------
	.section	.note.nv.tkinfo,"",@"SHT_NOTE"
	.sectionflags	@"SHF_NOTE_NV_TKINFO"
	.tkinfo
        /*0018*/ 	.word	0x00000002
        /*0030*/ 	.string	""
        /*0030*/ 	.string	"ptxas"
        /*0030*/ 	.string	"Cuda compilation tools, release 13.0, V13.0.88"
        /*0030*/ 	.string	"Build cuda_13.0.r13.0/compiler.36424714_0"
        /*0030*/ 	.string	"-arch sm_100 -m 64 "



//--------------------- .note.nv.cuinfo           --------------------------
	.section	.note.nv.cuinfo,"",@"SHT_NOTE"
	.sectionflags	@"SHF_NOTE_NV_CUINFO"
        /*0018*/ 	.short	0x0002
        /*001a*/ 	.short	0x0064
        /*001c*/ 	.short	0x0082
	.zero		2


//--------------------- .nv.info                  --------------------------
	.section	.nv.info,"",@"SHT_CUDA_INFO"
	.align	4


	//----- nvinfo : EIATTR_REGCOUNT
	.align		4
        /*0000*/ 	.byte	0x04, 0x2f
        /*0002*/ 	.short	(.L_1 - .L_0)
	.align		4
.L_0:
        /*0004*/ 	.word	index@(_Z9minKernelxPKdS0_Pd)
        /*0008*/ 	.word	0x00000010


	//----- nvinfo : EIATTR_FRAME_SIZE
	.align		4
.L_1:
        /*000c*/ 	.byte	0x04, 0x11
        /*000e*/ 	.short	(.L_3 - .L_2)
	.align		4
.L_2:
        /*0010*/ 	.word	index@(_Z9minKernelxPKdS0_Pd)
        /*0014*/ 	.word	0x00000000


	//----- nvinfo : EIATTR_MIN_STACK_SIZE
	.align		4
.L_3:
        /*0018*/ 	.byte	0x04, 0x12
        /*001a*/ 	.short	(.L_5 - .L_4)
	.align		4
.L_4:
        /*001c*/ 	.word	index@(_Z9minKernelxPKdS0_Pd)
        /*0020*/ 	.word	0x00000000
.L_5:


//--------------------- .nv.compat                --------------------------
	.section	.nv.compat,"",@"SHT_CUDA_COMPAT_INFO"
	.align	4
        /*0000*/ 	.byte	0x02, 0x09, 0x00, 0x00, 0x02, 0x02, 0x01, 0x00, 0x02, 0x05, 0x05, 0x00, 0x03, 0x07, 0x01, 0x01
        /*0010*/ 	.byte	0x02, 0x03, 0x00, 0x00, 0x02, 0x06, 0x01, 0x00, 0x04, 0x0b, 0x08, 0x00, 0x01, 0x00, 0x00, 0x00
        /*0020*/ 	.byte	0x00, 0x00, 0x00, 0x00


//--------------------- .nv.info._Z9minKernelxPKdS0_Pd --------------------------
	.section	.nv.info._Z9minKernelxPKdS0_Pd,"",@"SHT_CUDA_INFO"
	.sectionflags	@""
	.align	4


	//----- nvinfo : EIATTR_CUDA_API_VERSION
	.align		4
        /*0000*/ 	.byte	0x04, 0x37
        /*0002*/ 	.short	(.L_7 - .L_6)
.L_6:
        /*0004*/ 	.word	0x00000082


	//----- nvinfo : EIATTR_KPARAM_INFO
	.align		4
.L_7:
        /*0008*/ 	.byte	0x04, 0x17
        /*000a*/ 	.short	(.L_9 - .L_8)
.L_8:
        /*000c*/ 	.word	0x00000000
        /*0010*/ 	.short	0x0003
        /*0012*/ 	.short	0x0018
        /*0014*/ 	.byte	0x00, 0xf5, 0x21, 0x00


	//----- nvinfo : EIATTR_KPARAM_INFO
	.align		4
.L_9:
        /*0018*/ 	.byte	0x04, 0x17
        /*001a*/ 	.short	(.L_11 - .L_10)
.L_10:
        /*001c*/ 	.word	0x00000000
        /*0020*/ 	.short	0x0002
        /*0022*/ 	.short	0x0010
        /*0024*/ 	.byte	0x00, 0xf5, 0x21, 0x00


	//----- nvinfo : EIATTR_KPARAM_INFO
	.align		4
.L_11:
        /*0028*/ 	.byte	0x04, 0x17
        /*002a*/ 	.short	(.L_13 - .L_12)
.L_12:
        /*002c*/ 	.word	0x00000000
        /*0030*/ 	.short	0x0001
        /*0032*/ 	.short	0x0008
        /*0034*/ 	.byte	0x00, 0xf5, 0x21, 0x00


	//----- nvinfo : EIATTR_KPARAM_INFO
	.align		4
.L_13:
        /*0038*/ 	.byte	0x04, 0x17
        /*003a*/ 	.short	(.L_15 - .L_14)
.L_14:
        /*003c*/ 	.word	0x00000000
        /*0040*/ 	.short	0x0000
        /*0042*/ 	.short	0x0000
        /*0044*/ 	.byte	0x00, 0xf0, 0x21, 0x00


	//----- nvinfo : EIATTR_SPARSE_MMA_MASK
	.align		4
.L_15:
        /*0048*/ 	.byte	0x03, 0x50
        /*004a*/ 	.short	0x0000


	//----- nvinfo : EIATTR_MAXREG_COUNT
	.align		4
        /*004c*/ 	.byte	0x03, 0x1b
        /*004e*/ 	.short	0x00ff


	//----- nvinfo : EIATTR_MERCURY_ISA_VERSION
	.align		4
        /*0050*/ 	.byte	0x03, 0x5f
        /*0052*/ 	.short	0x0101


	//----- nvinfo : EIATTR_VRC_CTA_INIT_COUNT
	.align		4
        /*0054*/ 	.byte	0x02, 0x4a
	.zero		1
	.zero		1


	//----- nvinfo : EIATTR_EXIT_INSTR_OFFSETS
	.align		4
        /*0058*/ 	.byte	0x04, 0x1c
        /*005a*/ 	.short	(.L_17 - .L_16)


	//   ....[0]....
.L_16:
        /*005c*/ 	.word	0x00000080


	//   ....[1]....
        /*0060*/ 	.word	0x00000280


	//----- nvinfo : EIATTR_CRS_STACK_SIZE
	.align		4
.L_17:
        /*0064*/ 	.byte	0x04, 0x1e
        /*0066*/ 	.short	(.L_19 - .L_18)
.L_18:
        /*0068*/ 	.word	0x00000000


	//----- nvinfo : EIATTR_CBANK_PARAM_SIZE
	.align		4
.L_19:
        /*006c*/ 	.byte	0x03, 0x19
        /*006e*/ 	.short	0x0020


	//----- nvinfo : EIATTR_PARAM_CBANK
	.align		4
        /*0070*/ 	.byte	0x04, 0x0a
        /*0072*/ 	.short	(.L_21 - .L_20)
	.align		4
.L_20:
        /*0074*/ 	.word	index@(.nv.constant0._Z9minKernelxPKdS0_Pd)
        /*0078*/ 	.short	0x0380
        /*007a*/ 	.short	0x0020


	//----- nvinfo : EIATTR_SW_WAR
	.align		4
.L_21:
        /*007c*/ 	.byte	0x04, 0x36
        /*007e*/ 	.short	(.L_23 - .L_22)
.L_22:
        /*0080*/ 	.word	0x00000008
.L_23:


//--------------------- .nv.callgraph             --------------------------
	.section	.nv.callgraph,"",@"SHT_CUDA_CALLGRAPH"
	.align	4
	.sectionentsize	8
	.align		4
        /*0000*/ 	.word	0x00000000
	.align		4
        /*0004*/ 	.word	0xffffffff
	.align		4
        /*0008*/ 	.word	0x00000000
	.align		4
        /*000c*/ 	.word	0xfffffffe
	.align		4
        /*0010*/ 	.word	0x00000000
	.align		4
        /*0014*/ 	.word	0xfffffffd
	.align		4
        /*0018*/ 	.word	0x00000000
	.align		4
        /*001c*/ 	.word	0xfffffffc


//--------------------- .text._Z9minKernelxPKdS0_Pd --------------------------
	.section	.text._Z9minKernelxPKdS0_Pd,"ax",@progbits
	.align	128
        .global         _Z9minKernelxPKdS0_Pd
        .type           _Z9minKernelxPKdS0_Pd,@function
        .size           _Z9minKernelxPKdS0_Pd,(.L_x_2 - _Z9minKernelxPKdS0_Pd)
        .other          _Z9minKernelxPKdS0_Pd,@"STO_CUDA_ENTRY STV_DEFAULT"
_Z9minKernelxPKdS0_Pd:
.text._Z9minKernelxPKdS0_Pd:
[----:B------:R-:W-:Y:S01]  /*0000*/  LDC R1, c[0x0][0x37c] ;  /* 0x0000df00ff017b82 */ /* 0x000fe20000000800 */
[----:B------:R-:W0:Y:S07]  /*0010*/  S2R R0, SR_TID.X ;  /* 0x0000000000007919 */ /* 0x000e2e0000002100 */
[----:B------:R-:W0:Y:S01]  /*0020*/  S2UR UR4, SR_CTAID.X ;  /* 0x00000000000479c3 */ /* 0x000e220000002500 */
[----:B------:R-:W1:Y:S07]  /*0030*/  LDCU.64 UR8, c[0x0][0x380] ;  /* 0x00007000ff0877ac */ /* 0x000e6e0008000a00 */
[----:B------:R-:W0:Y:S02]  /*0040*/  LDC R11, c[0x0][0x360] ;  /* 0x0000d800ff0b7b82 */ /* 0x000e240000000800 */
[----:B0-----:R-:W-:-:S05]  /*0050*/  IMAD R0, R11, UR4, R0 ;  /* 0x000000040b007c24 */ /* 0x001fca000f8e0200 */
[----:B-1----:R-:W-:-:S04]  /*0060*/  ISETP.GE.U32.AND P0, PT, R0, UR8, PT ;  /* 0x0000000800007c0c */ /* 0x002fc8000bf06070 */
[----:B------:R-:W-:-:S13]  /*0070*/  ISETP.GE.AND.EX P0, PT, RZ, UR9, PT, P0 ;  /* 0x00000009ff007c0c */ /* 0x000fda000bf06300 */
[----:B------:R-:W-:Y:S05]  /*0080*/  @P0 EXIT ;  /* 0x000000000000094d */ /* 0x000fea0003800000 */
[----:B------:R-:W0:Y:S01]  /*0090*/  LDCU UR4, c[0x0][0x370] ;  /* 0x00006e00ff0477ac */ /* 0x000e220008000800 */
[----:B------:R-:W-:Y:S02]  /*00a0*/  IMAD.MOV.U32 R10, RZ, RZ, R0 ;  /* 0x000000ffff0a7224 */ /* 0x000fe400078e0000 */
[----:B------:R-:W-:Y:S01]  /*00b0*/  IMAD.MOV.U32 R12, RZ, RZ, RZ ;  /* 0x000000ffff0c7224 */ /* 0x000fe200078e00ff */
[----:B------:R-:W1:Y:S01]  /*00c0*/  LDCU.64 UR6, c[0x0][0x358] ;  /* 0x00006b00ff0677ac */ /* 0x000e620008000a00 */
[----:B------:R-:W-:-:S03]  /*00d0*/  IMAD.SHL.U32 R0, R10, 0x8, RZ ;  /* 0x000000080a007824 */ /* 0x000fc600078e00ff */
[----:B------:R-:W-:Y:S01]  /*00e0*/  SHF.L.U64.HI R13, R10, 0x3, R12 ;  /* 0x000000030a0d7819 */ /* 0x000fe2000001020c */
[----:B------:R-:W2:Y:S01]  /*00f0*/  LDCU.64 UR10, c[0x0][0x388] ;  /* 0x00007100ff0a77ac */ /* 0x000ea20008000a00 */
[----:B------:R-:W3:Y:S01]  /*0100*/  LDCU.128 UR12, c[0x0][0x390] ;  /* 0x00007200ff0c77ac */ /* 0x000ee20008000c00 */
[----:B0-----:R-:W-:-:S07]  /*0110*/  IMAD R11, R11, UR4, RZ ;  /* 0x000000040b0b7c24 */ /* 0x001fce000f8e02ff */
.L_x_0:
[C---:B--2---:R-:W-:Y:S02]  /*0120*/  IADD3 R2, P0, PT, R0.reuse, UR10, RZ ;  /* 0x0000000a00027c10 */ /* 0x044fe4000ff1e0ff */
[----:B---3--:R-:W-:Y:S02]  /*0130*/  IADD3 R4, P1, PT, R0, UR12, RZ ;  /* 0x0000000c00047c10 */ /* 0x008fe4000ff3e0ff */
[C---:B------:R-:W-:Y:S02]  /*0140*/  IADD3.X R3, PT, PT, R13.reuse, UR11, RZ, P0, !PT ;  /* 0x0000000b0d037c10 */ /* 0x040fe400087fe4ff */
[----:B------:R-:W-:-:S04]  /*0150*/  IADD3.X R5, PT, PT, R13, UR13, RZ, P1, !PT ;  /* 0x0000000d0d057c10 */ /* 0x000fc80008ffe4ff */
[----:B-1----:R-:W2:Y:S04]  /*0160*/  LDG.E.64 R2, desc[UR6][R2.64] ;  /* 0x0000000602027981 */ /* 0x002ea8000c1e1b00 */
[----:B------:R-:W2:Y:S01]  /*0170*/  LDG.E.64 R4, desc[UR6][R4.64] ;  /* 0x0000000604047981 */ /* 0x000ea2000c1e1b00 */
[----:B------:R-:W-:-:S04]  /*0180*/  IADD3 R8, P1, PT, R0, UR14, RZ ;  /* 0x0000000e00087c10 */ /* 0x000fc8000ff3e0ff */
[----:B------:R-:W-:Y:S01]  /*0190*/  IADD3.X R9, PT, PT, R13, UR15, RZ, P1, !PT ;  /* 0x0000000f0d097c10 */ /* 0x000fe20008ffe4ff */
[----:B--2---:R-:W-:-:S06]  /*01a0*/  DSETP.GEU.AND P0, PT, R2, R4, PT ;  /* 0x000000040200722a */ /* 0x004fcc0003f0e000 */
[----:B------:R-:W-:Y:S01]  /*01b0*/  FSEL R6, R2, R4, !P0 ;  /* 0x0000000402067208 */ /* 0x000fe20004000000 */
[----:B------:R-:W-:Y:S01]  /*01c0*/  IMAD.MOV.U32 R2, RZ, RZ, R0 ;  /* 0x000000ffff027224 */ /* 0x000fe200078e0000 */
[----:B------:R-:W-:Y:S01]  /*01d0*/  FSEL R7, R3, R5, !P0 ;  /* 0x0000000503077208 */ /* 0x000fe20004000000 */
[----:B------:R-:W-:Y:S01]  /*01e0*/  IMAD.MOV.U32 R3, RZ, RZ, R13 ;  /* 0x000000ffff037224 */ /* 0x000fe200078e000d */
[----:B------:R-:W-:-:S03]  /*01f0*/  IADD3 R10, P0, PT, R11, R10, RZ ;  /* 0x0000000a0b0a7210 */ /* 0x000fc60007f1e0ff */
[----:B------:R0:W-:Y:S01]  /*0200*/  STG.E.64 desc[UR6][R8.64], R6 ;  /* 0x0000000608007986 */ /* 0x0001e2000c101b06 */
[C---:B------:R-:W-:Y:S01]  /*0210*/  LEA.HI.X.SX32 R12, R11.reuse, R12, 0x1, P0 ;  /* 0x0000000c0b0c7211 */ /* 0x040fe200000f0eff */
[----:B------:R-:W-:Y:S01]  /*0220*/  IMAD.WIDE R2, R11, 0x8, R2 ;  /* 0x000000080b027825 */ /* 0x000fe200078e0202 */
[----:B------:R-:W-:-:S03]  /*0230*/  ISETP.GE.U32.AND P0, PT, R10, UR8, PT ;  /* 0x000000080a007c0c */ /* 0x000fc6000bf06070 */
[----:B------:R-:W-:Y:S01]  /*0240*/  IMAD.MOV.U32 R0, RZ, RZ, R2 ;  /* 0x000000ffff007224 */ /* 0x000fe200078e0002 */
[----:B------:R-:W-:Y:S01]  /*0250*/  ISETP.GE.AND.EX P0, PT, R12, UR9, PT, P0 ;  /* 0x000000090c007c0c */ /* 0x000fe2000bf06300 */
[----:B------:R-:W-:-:S12]  /*0260*/  IMAD.MOV.U32 R13, RZ, RZ, R3 ;  /* 0x000000ffff0d7224 */ /* 0x000fd800078e0003 */
[----:B0-----:R-:W-:Y:S05]  /*0270*/  @!P0 BRA `(.L_x_0) ;  /* 0xfffffffc00a88947 */ /* 0x001fea000383ffff */
[----:B------:R-:W-:Y:S05]  /*0280*/  EXIT ;  /* 0x000000000000794d */ /* 0x000fea0003800000 */
.L_x_1:
[----:B------:R-:W-:-:S00]  /*0290*/  BRA `(.L_x_1) ;  /* 0xfffffffc00fc7947 */ /* 0x000fc0000383ffff */
[----:B------:R-:W-:-:S00]  /*02a0*/  NOP ;  /* 0x0000000000007918 */ /* 0x000fc00000000000 */
        /* <DEDUP_REMOVED lines=13> */
.L_x_2:


//--------------------- .nv.shared.reserved.0     --------------------------
	.section	.nv.shared.reserved.0,"aw",@nobits
	.weak		__nv_reservedSMEM_offset_0_alias
	.size		__nv_reservedSMEM_offset_0_alias, 0, 64
	.other		__nv_reservedSMEM_offset_0_alias,@"STO_CUDA_RESERVED_SHARED STV_DEFAULT"
__nv_reservedSMEM_offset_0_alias:
	.zero		0
	.zero		64


//--------------------- .nv.constant0._Z9minKernelxPKdS0_Pd --------------------------
	.section	.nv.constant0._Z9minKernelxPKdS0_Pd,"a",@progbits
	.sectionflags	@""
	.align	4
.nv.constant0._Z9minKernelxPKdS0_Pd:
	.zero		928


//--------------------- SYMBOLS --------------------------

	.type		.nv.reservedSmem.offset0,@object
	.size		.nv.reservedSmem.offset0,0x4
